//
// Generated by NVIDIA NVVM Compiler
//
// Compiler Build ID: CL-36424714
// Cuda compilation tools, release 13.0, V13.0.88
// Based on NVVM 20.0.0
//

.version 9.0
.target sm_100
.address_size 64


.entry _Z12debug_kernelPb(
	.param .u64 .ptr .align 1 _Z12debug_kernelPb_param_0
)
{
	.reg .b16 	%rs<2>;
	.reg .b64 	%rd<3>;

	ld.param.u64 	%rd1, [_Z12debug_kernelPb_param_0];
	cvta.to.global.u64 	%rd2, %rd1;
	mov.b16 	%rs1, 0;
	st.global.u8 	[%rd2], %rs1;
	ret;

}


// ===== COMPILED SASS (sm_100) =====

	.target	sm_100

	.elftype	@"ET_EXEC"


//--------------------- .note.nv.tkinfo           --------------------------
	.section	.note.nv.tkinfo,"",@"SHT_NOTE"
	.sectionflags	@"SHF_NOTE_NV_TKINFO"
	.tkinfo
        /*0018*/ 	.word	0x00000002
        /*0030*/ 	.string	""
        /*0030*/ 	.string	"ptxas"
        /*0030*/ 	.string	"Cuda compilation tools, release 13.0, V13.0.88"
        /*0030*/ 	.string	"Build cuda_13.0.r13.0/compiler.36424714_0"
        /*0030*/ 	.string	"-arch sm_100 -m 64 "



//--------------------- .note.nv.cuinfo           --------------------------
	.section	.note.nv.cuinfo,"",@"SHT_NOTE"
	.sectionflags	@"SHF_NOTE_NV_CUINFO"
        /*0018*/ 	.short	0x0002
        /*001a*/ 	.short	0x0064
        /*001c*/ 	.short	0x0082
	.zero		2


//--------------------- .nv.info                  --------------------------
	.section	.nv.info,"",@"SHT_CUDA_INFO"
	.align	4


	//----- nvinfo : EIATTR_REGCOUNT
	.align		4
        /*0000*/ 	.byte	0x04, 0x2f
        /*0002*/ 	.short	(.L_1 - .L_0)
	.align		4
.L_0:
        /*0004*/ 	.word	index@(_Z12debug_kernelPb)
        /*0008*/ 	.word	0x00000006


	//----- nvinfo : EIATTR_FRAME_SIZE
	.align		4
.L_1:
        /*000c*/ 	.byte	0x04, 0x11
        /*000e*/ 	.short	(.L_3 - .L_2)
	.align		4
.L_2:
        /*0010*/ 	.word	index@(_Z12debug_kernelPb)
        /*0014*/ 	.word	0x00000000


	//----- nvinfo : EIATTR_MIN_STACK_SIZE
	.align		4
.L_3:
        /*0018*/ 	.byte	0x04, 0x12
        /*001a*/ 	.short	(.L_5 - .L_4)
	.align		4
.L_4:
        /*001c*/ 	.word	index@(_Z12debug_kernelPb)
        /*0020*/ 	.word	0x00000000
.L_5:


//--------------------- .nv.compat                --------------------------
	.section	.nv.compat,"",@"SHT_CUDA_COMPAT_INFO"
	.align	4
        /*0000*/ 	.byte	0x02, 0x09, 0x00, 0x00, 0x02, 0x02, 0x01, 0x00, 0x02, 0x05, 0x05, 0x00, 0x03, 0x07, 0x01, 0x01
        /*0010*/ 	.byte	0x02, 0x03, 0x00, 0x00, 0x02, 0x06, 0x01, 0x00, 0x04, 0x0b, 0x08, 0x00, 0x09, 0x00, 0x00, 0x00
        /*0020*/ 	.byte	0x00, 0x00, 0x00, 0x00


//--------------------- .nv.info._Z12debug_kernelPb --------------------------
	.section	.nv.info._Z12debug_kernelPb,"",@"SHT_CUDA_INFO"
	.sectionflags	@""
	.align	4


	//----- nvinfo : EIATTR_CUDA_API_VERSION
	.align		4
        /*0000*/ 	.byte	0x04, 0x37
        /*0002*/ 	.short	(.L_7 - .L_6)
.L_6:
        /*0004*/ 	.word	0x00000082


	//----- nvinfo : EIATTR_KPARAM_INFO
	.align		4
.L_7:
        /*0008*/ 	.byte	0x04, 0x17
        /*000a*/ 	.short	(.L_9 - .L_8)
.L_8:
        /*000c*/ 	.word	0x00000000
        /*0010*/ 	.short	0x0000
        /*0012*/ 	.short	0x0000
        /*0014*/ 	.byte	0x00, 0xf5, 0x21, 0x00


	//----- nvinfo : EIATTR_SPARSE_MMA_MASK
	.align		4
.L_9:
        /*0018*/ 	.byte	0x03, 0x50
        /*001a*/ 	.short	0x0000


	//----- nvinfo : EIATTR_MAXREG_COUNT
	.align		4
        /*001c*/ 	.byte	0x03, 0x1b
        /*001e*/ 	.short	0x00ff


	//----- nvinfo : EIATTR_MERCURY_ISA_VERSION
	.align		4
        /*0020*/ 	.byte	0x03, 0x5f
        /*0022*/ 	.short	0x0101


	//----- nvinfo : EIATTR_VRC_CTA_INIT_COUNT
	.align		4
        /*0024*/ 	.byte	0x02, 0x4a
	.zero		1
	.zero		1


	//----- nvinfo : EIATTR_EXIT_INSTR_OFFSETS
	.align		4
        /*0028*/ 	.byte	0x04, 0x1c
        /*002a*/ 	.short	(.L_11 - .L_10)


	//   ....[0]....
.L_10:
        /*002c*/ 	.word	0x00000040


	//----- nvinfo : EIATTR_CBANK_PARAM_SIZE
	.align		4
.L_11:
        /*0030*/ 	.byte	0x03, 0x19
        /*0032*/ 	.short	0x0008


	//----- nvinfo : EIATTR_PARAM_CBANK
	.align		4
        /*0034*/ 	.byte	0x04, 0x0a
        /*0036*/ 	.short	(.L_13 - .L_12)
	.align		4
.L_12:
        /*0038*/ 	.word	index@(.nv.constant0._Z12debug_kernelPb)
        /*003c*/ 	.short	0x0380
        /*003e*/ 	.short	0x0008


	//----- nvinfo : EIATTR_SW_WAR
	.align		4
.L_13:
        /*0040*/ 	.byte	0x04, 0x36
        /*0042*/ 	.short	(.L_15 - .L_14)
.L_14:
        /*0044*/ 	.word	0x00000008
.L_15:


//--------------------- .nv.callgraph             --------------------------
	.section	.nv.callgraph,"",@"SHT_CUDA_CALLGRAPH"
	.align	4
	.sectionentsize	8
	.align		4
        /*0000*/ 	.word	0x00000000
	.align		4
        /*0004*/ 	.word	0xffffffff
	.align		4
        /*0008*/ 	.word	0x00000000
	.align		4
        /*000c*/ 	.word	0xfffffffe
	.align		4
        /*0010*/ 	.word	0x00000000
	.align		4
        /*0014*/ 	.word	0xfffffffd
	.align		4
        /*0018*/ 	.word	0x00000000
	.align		4
        /*001c*/ 	.word	0xfffffffc


//--------------------- .text._Z12debug_kernelPb  --------------------------
	.section	.text._Z12debug_kernelPb,"ax",@progbits
	.align	128
.text._Z12debug_kernelPb:
        .type           _Z12debug_kernelPb,@function
        .size           _Z12debug_kernelPb,(.L_x_1 - _Z12debug_kernelPb)
        .other          _Z12debug_kernelPb,@"STO_CUDA_ENTRY STV_DEFAULT"
_Z12debug_kernelPb:
[----:B------:R-:W-:Y:S08]  /*0000*/  LDC R1, c[0x0][0x37c] ;  /* 0x0000df00ff017b82 */ /* 0x000ff00000000800 */
[----:B------:R-:W0:Y:S01]  /*0010*/  LDC.64 R2, c[0x0][0x380] ;  /* 0x0000e000ff027b82 */ /* 0x000e220000000a00 */
[----:B------:R-:W0:Y:S02]  /*0020*/  LDCU.64 UR4, c[0x0][0x358] ;  /* 0x00006b00ff0477ac */ /* 0x000e240008000a00 */
[----:B0-----:R-:W-:Y:S01]  /*0030*/  STG.E.U8 desc[UR4][R2.64], RZ ;  /* 0x000000ff02007986 */ /* 0x001fe2000c101104 */
[----:B------:R-:W-:Y:S05]  /*0040*/  EXIT ;  /* 0x000000000000794d */ /* 0x000fea0003800000 */
.L_x_0:
[----:B------:R-:W-:-:S00]  /*0050*/  BRA `(.L_x_0) ;  /* 0xfffffffc00fc7947 */ /* 0x000fc0000383ffff */
[----:B------:R-:W-:-:S00]  /*0060*/  NOP ;  /* 0x0000000000007918 */ /* 0x000fc00000000000 */
        /* <DEDUP_REMOVED lines=9> */
.L_x_1:


//--------------------- .nv.shared.reserved.0     --------------------------
	.section	.nv.shared.reserved.0,"aw",@nobits
	.weak		__nv_reservedSMEM_offset_0_alias
	.size		__nv_reservedSMEM_offset_0_alias, 0, 64
	.other		__nv_reservedSMEM_offset_0_alias,@"STO_CUDA_RESERVED_SHARED STV_DEFAULT"
__nv_reservedSMEM_offset_0_alias:
	.zero		0
	.zero		64


//--------------------- .nv.constant0._Z12debug_kernelPb --------------------------
	.section	.nv.constant0._Z12debug_kernelPb,"a",@progbits
	.sectionflags	@""
	.align	4
.nv.constant0._Z12debug_kernelPb:
	.zero		904


//--------------------- SYMBOLS --------------------------

	.type		.nv.reservedSmem.offset0,@object
	.size		.nv.reservedSmem.offset0,0x4
